	.headerflags	@"EF_CUDA_TEXMODE_UNIFIED EF_CUDA_64BIT_ADDRESS EF_CUDA_ACCELERATORS EF_CUDA_SM90 EF_CUDA_VIRTUAL_SM(EF_CUDA_SM90)"
	.elftype	@"ET_EXEC"


//--------------------- .nv.info                  --------------------------
	.section	.nv.info,"",@"SHT_CUDA_INFO"
	.align	4


	//----- nvinfo : EIATTR_REGCOUNT
	.align		4
        /*0000*/ 	.byte	0x04, 0x2f
        /*0002*/ 	.short	(.L_1 - .L_0)
	.align		4
.L_0:
        /*0004*/ 	.word	index@(triton_poi_fused_convolution_2)
        /*0008*/ 	.word	0x0000000c


	//----- nvinfo : EIATTR_MIN_STACK_SIZE
	.align		4
.L_1:
        /*000c*/ 	.byte	0x04, 0x12
        /*000e*/ 	.short	(.L_3 - .L_2)
	.align		4
.L_2:
        /*0010*/ 	.word	index@(triton_poi_fused_convolution_2)
        /*0014*/ 	.word	0x00000000


	//----- nvinfo : EIATTR_FRAME_SIZE
	.align		4
.L_3:
        /*0018*/ 	.byte	0x04, 0x11
        /*001a*/ 	.short	(.L_5 - .L_4)
	.align		4
.L_4:
        /*001c*/ 	.word	index@(triton_poi_fused_convolution_2)
        /*0020*/ 	.word	0x00000000


	//----- nvinfo : EIATTR_MIN_STACK_SIZE
	.align		4
.L_5:
        /*0024*/ 	.byte	0x04, 0x12
        /*0026*/ 	.short	(.L_7 - .L_6)
	.align		4
.L_6:
        /*0028*/ 	.word	index@(triton_poi_fused_convolution_2)
        /*002c*/ 	.word	0x00000000
.L_7:


//--------------------- .nv.info.triton_poi_fused_convolution_2 --------------------------
	.section	.nv.info.triton_poi_fused_convolution_2,"",@"SHT_CUDA_INFO"
	.sectionflags	@""
	.align	4


	//----- nvinfo : EIATTR_CUDA_API_VERSION
	.align		4
        /*0000*/ 	.byte	0x04, 0x37
        /*0002*/ 	.short	(.L_9 - .L_8)
.L_8:
        /*0004*/ 	.word	0x0000007c


	//----- nvinfo : EIATTR_KPARAM_INFO
	.align		4
.L_9:
        /*0008*/ 	.byte	0x04, 0x17
        /*000a*/ 	.short	(.L_11 - .L_10)
.L_10:
        /*000c*/ 	.word	0x00000000
        /*0010*/ 	.short	0x0002
        /*0012*/ 	.short	0x0010
        /*0014*/ 	.byte	0x00, 0xf0, 0x11, 0x00


	//----- nvinfo : EIATTR_KPARAM_INFO
	.align		4
.L_11:
        /*0018*/ 	.byte	0x04, 0x17
        /*001a*/ 	.short	(.L_13 - .L_12)
.L_12:
        /*001c*/ 	.word	0x00000000
        /*0020*/ 	.short	0x0001
        /*0022*/ 	.short	0x0008
        /*0024*/ 	.byte	0x00, 0xf4, 0x21, 0x00


	//----- nvinfo : EIATTR_KPARAM_INFO
	.align		4
.L_13:
        /*0028*/ 	.byte	0x04, 0x17
        /*002a*/ 	.short	(.L_15 - .L_14)
.L_14:
        /*002c*/ 	.word	0x00000000
        /*0030*/ 	.short	0x0000
        /*0032*/ 	.short	0x0000
        /*0034*/ 	.byte	0x00, 0xf4, 0x21, 0x00


	//----- nvinfo : EIATTR_SPARSE_MMA_MASK
	.align		4
.L_15:
        /*0038*/ 	.byte	0x03, 0x50
        /*003a*/ 	.short	0x0000


	//----- nvinfo : EIATTR_MAXREG_COUNT
	.align		4
        /*003c*/ 	.byte	0x03, 0x1b
        /*003e*/ 	.short	0x00ff


	//----- nvinfo : EIATTR_EXIT_INSTR_OFFSETS
	.align		4
        /*0040*/ 	.byte	0x04, 0x1c
        /*0042*/ 	.short	(.L_17 - .L_16)


	//   ....[0]....
.L_16:
        /*0044*/ 	.word	0x00000170


	//   ....[1]....
        /*0048*/ 	.word	0x00000190


	//----- nvinfo : EIATTR_REQNTID
	.align		4
.L_17:
        /*004c*/ 	.byte	0x04, 0x10
        /*004e*/ 	.short	(.L_19 - .L_18)
.L_18:
        /*0050*/ 	.word	0x00000080
        /*0054*/ 	.word	0x00000001
        /*0058*/ 	.word	0x00000001


	//----- nvinfo : EIATTR_CBANK_PARAM_SIZE
	.align		4
.L_19:
        /*005c*/ 	.byte	0x03, 0x19
        /*005e*/ 	.short	0x0014


	//----- nvinfo : EIATTR_PARAM_CBANK
	.align		4
        /*0060*/ 	.byte	0x04, 0x0a
        /*0062*/ 	.short	(.L_21 - .L_20)
	.align		4
.L_20:
        /*0064*/ 	.word	index@(.nv.constant0.triton_poi_fused_convolution_2)
        /*0068*/ 	.short	0x0210
        /*006a*/ 	.short	0x0014


	//----- nvinfo : EIATTR_SW_WAR
	.align		4
.L_21:
        /*006c*/ 	.byte	0x04, 0x36
        /*006e*/ 	.short	(.L_23 - .L_22)
.L_22:
        /*0070*/ 	.word	0x00000008
.L_23:


//--------------------- .nv.callgraph             --------------------------
	.section	.nv.callgraph,"",@"SHT_CUDA_CALLGRAPH"
	.align	4
	.sectionentsize	8
	.align		4
        /*0000*/ 	.word	0x00000000
	.align		4
        /*0004*/ 	.word	0xffffffff
	.align		4
        /*0008*/ 	.word	0x00000000
	.align		4
        /*000c*/ 	.word	0xfffffffe
	.align		4
        /*0010*/ 	.word	0x00000000
	.align		4
        /*0014*/ 	.word	0xfffffffd
	.align		4
        /*0018*/ 	.word	0x00000000
	.align		4
        /*001c*/ 	.word	0xfffffffc


//--------------------- .text.triton_poi_fused_convolution_2 --------------------------
	.section	.text.triton_poi_fused_convolution_2,"ax",@progbits
	.align	128
        .global         triton_poi_fused_convolution_2
        .type           triton_poi_fused_convolution_2,@function
        .size           triton_poi_fused_convolution_2,(.L_x_1 - triton_poi_fused_convolution_2)
        .other          triton_poi_fused_convolution_2,@"STO_CUDA_ENTRY STV_DEFAULT"
triton_poi_fused_convolution_2:
.text.triton_poi_fused_convolution_2:
[----:B------:R-:W0:Y:S02]  /*0000*/  LDC R1, c[0x0][0x28] ;  /* 0x00000a00ff017b82 */ /* 0x000e240000000800 */
[----:B------:R-:W1:Y:S01]  /*0010*/  S2R R0, SR_TID.X ;  /* 0x0000000000007919 */ /* 0x000e620000002100 */
[----:B------:R-:W2:Y:S01]  /*0020*/  LDC.64 R2, c[0x0][0x210] ;  /* 0x00008400ff027b82 */ /* 0x000ea20000000a00 */
[----:B------:R-:W-:Y:S01]  /*0030*/  ULDC.64 UR4, c[0x0][0x208] ;  /* 0x0000820000047ab9 */ /* 0x000fe20000000a00 */
[----:B------:R-:W3:Y:S06]  /*0040*/  S2R R7, SR_CTAID.X ;  /* 0x0000000000077919 */ /* 0x000eec0000002500 */
[----:B------:R-:W4:Y:S01]  /*0050*/  LDC.64 R4, c[0x0][0x218] ;  /* 0x00008600ff047b82 */ /* 0x000f220000000a00 */
[----:B-1----:R-:W-:Y:S01]  /*0060*/  IMAD.SHL.U32 R0, R0, 0x2, RZ ;  /* 0x0000000200007824 */ /* 0x002fe200078e00ff */
[----:B---3--:R-:W-:-:S04]  /*0070*/  SHF.R.S32.HI R6, RZ, 0x17, R7 ;  /* 0x00000017ff067819 */ /* 0x008fc80000011407 */
[----:B------:R-:W-:-:S05]  /*0080*/  LOP3.LUT R0, R0, 0xfe, RZ, 0xc0, !PT ;  /* 0x000000fe00007812 */ /* 0x000fca00078ec0ff */
[----:B------:R-:W-:Y:S01]  /*0090*/  IMAD R7, R7, 0x100, R0 ;  /* 0x0000010007077824 */ /* 0x000fe200078e0200 */
[----:B------:R-:W-:-:S03]  /*00a0*/  SGXT R0, R6, 0x1 ;  /* 0x000000010600781a */ /* 0x000fc60000000200 */
[C---:B--2---:R-:W-:Y:S01]  /*00b0*/  IMAD.WIDE R2, R7.reuse, 0x4, R2 ;  /* 0x0000000407027825 */ /* 0x044fe200078e0202 */
[----:B------:R-:W-:Y:S02]  /*00c0*/  LEA.HI R0, R0, R7, RZ, 0x2 ;  /* 0x0000000700007211 */ /* 0x000fe400078f10ff */
[----:B------:R-:W-:Y:S02]  /*00d0*/  ISETP.GE.AND P0, PT, R7, 0x400, PT ;  /* 0x000004000700780c */ /* 0x000fe40003f06270 */
[----:B------:R-:W-:-:S05]  /*00e0*/  LOP3.LUT R0, R0, 0xfffffffc, RZ, 0xc0, !PT ;  /* 0xfffffffc00007812 */ /* 0x000fca00078ec0ff */
[----:B------:R-:W-:Y:S01]  /*00f0*/  IMAD.IADD R9, R7, 0x1, -R0 ;  /* 0x0000000107097824 */ /* 0x000fe200078e0a00 */
[----:B------:R-:W-:-:S03]  /*0100*/  CS2R R6, SRZ ;  /* 0x0000000000067805 */ /* 0x000fc6000001ff00 */
[----:B----4-:R-:W-:Y:S01]  /*0110*/  IMAD.WIDE R4, R9, 0x4, R4 ;  /* 0x0000000409047825 */ /* 0x010fe200078e0204 */
[----:B------:R-:W-:Y:S02]  /*0120*/  CS2R R8, SRZ ;  /* 0x0000000000087805 */ /* 0x000fe4000001ff00 */
[----:B------:R-:W2:Y:S04]  /*0130*/  @!P0 LDG.E.64 R6, desc[UR4][R2.64] ;  /* 0x0000000402068981 */ /* 0x000ea8000c1e1b00 */
[----:B------:R-:W2:Y:S02]  /*0140*/  @!P0 LDG.E.EL.64 R8, desc[UR4][R4.64] ;  /* 0x0000000404088981 */ /* 0x000ea4000c2e1b00 */
[----:B--2---:R-:W-:Y:S01]  /*0150*/  FADD R6, R8, R6 ;  /* 0x0000000608067221 */ /* 0x004fe20000000000 */
[----:B------:R-:W-:Y:S01]  /*0160*/  FADD R7, R9, R7 ;  /* 0x0000000709077221 */ /* 0x000fe20000000000 */
[----:B------:R-:W-:Y:S06]  /*0170*/  @P0 EXIT ;  /* 0x000000000000094d */ /* 0x000fec0003800000 */
[----:B------:R-:W-:Y:S01]  /*0180*/  STG.E.64 desc[UR4][R2.64], R6 ;  /* 0x0000000602007986 */ /* 0x000fe2000c101b04 */
[----:B------:R-:W-:Y:S05]  /*0190*/  EXIT ;  /* 0x000000000000794d */ /* 0x000fea0003800000 */
.L_x_0:
[----:B------:R-:W-:-:S00]  /*01a0*/  BRA `(.L_x_0) ;  /* 0xfffffffc00fc7947 */ /* 0x000fc0000383ffff */
[----:B------:R-:W-:-:S00]  /*01b0*/  NOP ;  /* 0x0000000000007918 */ /* 0x000fc00000000000 */
        /* <DEDUP_REMOVED lines=12> */
.L_x_1:


//--------------------- .nv.constant0.triton_poi_fused_convolution_2 --------------------------
	.section	.nv.constant0.triton_poi_fused_convolution_2,"a",@progbits
	.sectionflags	@""
	.align	4
.nv.constant0.triton_poi_fused_convolution_2:
	.zero		548
